	.headerflags	@"EF_CUDA_TEXMODE_UNIFIED EF_CUDA_64BIT_ADDRESS EF_CUDA_ACCELERATORS EF_CUDA_SM90 EF_CUDA_VIRTUAL_SM(EF_CUDA_SM90)"
	.elftype	@"ET_EXEC"


//--------------------- .nv.info                  --------------------------
	.section	.nv.info,"",@"SHT_CUDA_INFO"
	.align	4


	//----- nvinfo : EIATTR_REGCOUNT
	.align		4
        /*0000*/ 	.byte	0x04, 0x2f
        /*0002*/ 	.short	(.L_1 - .L_0)
	.align		4
.L_0:
        /*0004*/ 	.word	index@(triton_poi_fused_0)
        /*0008*/ 	.word	0x0000000e


	//----- nvinfo : EIATTR_MIN_STACK_SIZE
	.align		4
.L_1:
        /*000c*/ 	.byte	0x04, 0x12
        /*000e*/ 	.short	(.L_3 - .L_2)
	.align		4
.L_2:
        /*0010*/ 	.word	index@(triton_poi_fused_0)
        /*0014*/ 	.word	0x00000000


	//----- nvinfo : EIATTR_FRAME_SIZE
	.align		4
.L_3:
        /*0018*/ 	.byte	0x04, 0x11
        /*001a*/ 	.short	(.L_5 - .L_4)
	.align		4
.L_4:
        /*001c*/ 	.word	index@(triton_poi_fused_0)
        /*0020*/ 	.word	0x00000000


	//----- nvinfo : EIATTR_MIN_STACK_SIZE
	.align		4
.L_5:
        /*0024*/ 	.byte	0x04, 0x12
        /*0026*/ 	.short	(.L_7 - .L_6)
	.align		4
.L_6:
        /*0028*/ 	.word	index@(triton_poi_fused_0)
        /*002c*/ 	.word	0x00000000
.L_7:


//--------------------- .nv.info.triton_poi_fused_0 --------------------------
	.section	.nv.info.triton_poi_fused_0,"",@"SHT_CUDA_INFO"
	.sectionflags	@""
	.align	4


	//----- nvinfo : EIATTR_CUDA_API_VERSION
	.align		4
        /*0000*/ 	.byte	0x04, 0x37
        /*0002*/ 	.short	(.L_9 - .L_8)
.L_8:
        /*0004*/ 	.word	0x0000007c


	//----- nvinfo : EIATTR_KPARAM_INFO
	.align		4
.L_9:
        /*0008*/ 	.byte	0x04, 0x17
        /*000a*/ 	.short	(.L_11 - .L_10)
.L_10:
        /*000c*/ 	.word	0x00000000
        /*0010*/ 	.short	0x0002
        /*0012*/ 	.short	0x0010
        /*0014*/ 	.byte	0x00, 0xf0, 0x11, 0x00


	//----- nvinfo : EIATTR_KPARAM_INFO
	.align		4
.L_11:
        /*0018*/ 	.byte	0x04, 0x17
        /*001a*/ 	.short	(.L_13 - .L_12)
.L_12:
        /*001c*/ 	.word	0x00000000
        /*0020*/ 	.short	0x0001
        /*0022*/ 	.short	0x0008
        /*0024*/ 	.byte	0x00, 0xf4, 0x21, 0x00


	//----- nvinfo : EIATTR_KPARAM_INFO
	.align		4
.L_13:
        /*0028*/ 	.byte	0x04, 0x17
        /*002a*/ 	.short	(.L_15 - .L_14)
.L_14:
        /*002c*/ 	.word	0x00000000
        /*0030*/ 	.short	0x0000
        /*0032*/ 	.short	0x0000
        /*0034*/ 	.byte	0x00, 0xf4, 0x21, 0x00


	//----- nvinfo : EIATTR_SPARSE_MMA_MASK
	.align		4
.L_15:
        /*0038*/ 	.byte	0x03, 0x50
        /*003a*/ 	.short	0x0000


	//----- nvinfo : EIATTR_MAXREG_COUNT
	.align		4
        /*003c*/ 	.byte	0x03, 0x1b
        /*003e*/ 	.short	0x00ff


	//----- nvinfo : EIATTR_EXIT_INSTR_OFFSETS
	.align		4
        /*0040*/ 	.byte	0x04, 0x1c
        /*0042*/ 	.short	(.L_17 - .L_16)


	//   ....[0]....
.L_16:
        /*0044*/ 	.word	0x00000230


	//   ....[1]....
        /*0048*/ 	.word	0x00000260


	//----- nvinfo : EIATTR_REQNTID
	.align		4
.L_17:
        /*004c*/ 	.byte	0x04, 0x10
        /*004e*/ 	.short	(.L_19 - .L_18)
.L_18:
        /*0050*/ 	.word	0x00000080
        /*0054*/ 	.word	0x00000001
        /*0058*/ 	.word	0x00000001


	//----- nvinfo : EIATTR_CBANK_PARAM_SIZE
	.align		4
.L_19:
        /*005c*/ 	.byte	0x03, 0x19
        /*005e*/ 	.short	0x0014


	//----- nvinfo : EIATTR_PARAM_CBANK
	.align		4
        /*0060*/ 	.byte	0x04, 0x0a
        /*0062*/ 	.short	(.L_21 - .L_20)
	.align		4
.L_20:
        /*0064*/ 	.word	index@(.nv.constant0.triton_poi_fused_0)
        /*0068*/ 	.short	0x0210
        /*006a*/ 	.short	0x0014


	//----- nvinfo : EIATTR_SW_WAR
	.align		4
.L_21:
        /*006c*/ 	.byte	0x04, 0x36
        /*006e*/ 	.short	(.L_23 - .L_22)
.L_22:
        /*0070*/ 	.word	0x00000008
.L_23:


//--------------------- .nv.callgraph             --------------------------
	.section	.nv.callgraph,"",@"SHT_CUDA_CALLGRAPH"
	.align	4
	.sectionentsize	8
	.align		4
        /*0000*/ 	.word	0x00000000
	.align		4
        /*0004*/ 	.word	0xffffffff
	.align		4
        /*0008*/ 	.word	0x00000000
	.align		4
        /*000c*/ 	.word	0xfffffffe
	.align		4
        /*0010*/ 	.word	0x00000000
	.align		4
        /*0014*/ 	.word	0xfffffffd
	.align		4
        /*0018*/ 	.word	0x00000000
	.align		4
        /*001c*/ 	.word	0xfffffffc


//--------------------- .text.triton_poi_fused_0  --------------------------
	.section	.text.triton_poi_fused_0,"ax",@progbits
	.align	128
        .global         triton_poi_fused_0
        .type           triton_poi_fused_0,@function
        .size           triton_poi_fused_0,(.L_x_1 - triton_poi_fused_0)
        .other          triton_poi_fused_0,@"STO_CUDA_ENTRY STV_DEFAULT"
triton_poi_fused_0:
.text.triton_poi_fused_0:
[----:B------:R-:W0:Y:S02]  /*0000*/  LDC R1, c[0x0][0x28] ;  /* 0x00000a00ff017b82 */ /* 0x000e240000000800 */
[----:B------:R-:W1:Y:S01]  /*0010*/  S2R R0, SR_TID.X ;  /* 0x0000000000007919 */ /* 0x000e620000002100 */
[----:B------:R-:W2:Y:S01]  /*0020*/  LDC.64 R2, c[0x0][0x210] ;  /* 0x00008400ff027b82 */ /* 0x000ea20000000a00 */
[----:B------:R-:W-:Y:S01]  /*0030*/  CS2R R10, SRZ ;  /* 0x00000000000a7805 */ /* 0x000fe2000001ff00 */
[----:B------:R-:W-:Y:S01]  /*0040*/  ULDC.64 UR4, c[0x0][0x208] ;  /* 0x0000820000047ab9 */ /* 0x000fe20000000a00 */
[----:B------:R-:W3:Y:S01]  /*0050*/  S2R R9, SR_CTAID.X ;  /* 0x0000000000097919 */ /* 0x000ee20000002500 */
[----:B------:R-:W-:Y:S01]  /*0060*/  IMAD.MOV.U32 R6, RZ, RZ, RZ ;  /* 0x000000ffff067224 */ /* 0x000fe200078e00ff */
[----:B-1----:R-:W-:Y:S02]  /*0070*/  LOP3.LUT R0, R0, 0x7f, RZ, 0xc0, !PT ;  /* 0x0000007f00007812 */ /* 0x002fe400078ec0ff */
[----:B---3--:R-:W-:-:S03]  /*0080*/  SHF.R.S32.HI R4, RZ, 0x18, R9 ;  /* 0x00000018ff047819 */ /* 0x008fc60000011409 */
[----:B------:R-:W-:Y:S01]  /*0090*/  IMAD R9, R9, 0x80, R0 ;  /* 0x0000008009097824 */ /* 0x000fe200078e0200 */
[----:B------:R-:W-:-:S04]  /*00a0*/  SGXT R0, R4, 0x1 ;  /* 0x000000010400781a */ /* 0x000fc80000000200 */
[----:B------:R-:W-:Y:S02]  /*00b0*/  ISETP.GE.AND P0, PT, R9, 0x100, PT ;  /* 0x000001000900780c */ /* 0x000fe40003f06270 */
[----:B------:R-:W-:-:S04]  /*00c0*/  LEA.HI R0, R0, R9, RZ, 0x2 ;  /* 0x0000000900007211 */ /* 0x000fc800078f10ff */
[----:B------:R-:W-:-:S05]  /*00d0*/  LOP3.LUT R5, R0, 0xfffffffc, RZ, 0xc0, !PT ;  /* 0xfffffffc00057812 */ /* 0x000fca00078ec0ff */
[----:B--2---:R-:W-:-:S05]  /*00e0*/  IMAD.WIDE R4, R5, 0x4, R2 ;  /* 0x0000000405047825 */ /* 0x004fca00078e0202 */
[----:B------:R-:W2:Y:S01]  /*00f0*/  @!P0 LDG.E.EL R11, desc[UR4][R4.64] ;  /* 0x00000004040b8981 */ /* 0x000ea2000c2e1900 */
[----:B------:R-:W-:-:S03]  /*0100*/  IMAD.MOV.U32 R8, RZ, RZ, RZ ;  /* 0x000000ffff087224 */ /* 0x000fc600078e00ff */
[----:B------:R-:W3:Y:S04]  /*0110*/  @!P0 LDG.E.EL R6, desc[UR4][R4.64+0x4] ;  /* 0x0000040404068981 */ /* 0x000ee8000c2e1900 */
[----:B------:R-:W4:Y:S04]  /*0120*/  @!P0 LDG.E.EL R8, desc[UR4][R4.64+0x8] ;  /* 0x0000080404088981 */ /* 0x000f28000c2e1900 */
[----:B------:R-:W5:Y:S01]  /*0130*/  @!P0 LDG.E.EL R10, desc[UR4][R4.64+0xc] ;  /* 0x00000c04040a8981 */ /* 0x000f62000c2e1900 */
[----:B------:R-:W-:Y:S02]  /*0140*/  IMAD.MOV.U32 R0, RZ, RZ, RZ ;  /* 0x000000ffff007224 */ /* 0x000fe400078e00ff */
[----:B------:R-:W-:-:S05]  /*0150*/  IMAD.WIDE R2, R9, 0x4, R2 ;  /* 0x0000000409027825 */ /* 0x000fca00078e0202 */
[----:B------:R1:W5:Y:S01]  /*0160*/  @!P0 LDG.E R0, desc[UR4][R2.64] ;  /* 0x0000000402008981 */ /* 0x000362000c1e1900 */
[C---:B--2---:R-:W-:Y:S02]  /*0170*/  FSETP.NAN.AND P2, PT, R11.reuse, R11, PT ;  /* 0x0000000b0b00720b */ /* 0x044fe40003f48000 */
[----:B---3--:R-:W-:-:S11]  /*0180*/  FSETP.GT.AND P1, PT, R11, R6, PT ;  /* 0x000000060b00720b */ /* 0x008fd60003f24000 */
[----:B------:R-:W-:Y:S02]  /*0190*/  @!P2 FSEL R11, R11, R6, P1 ;  /* 0x000000060b0ba208 */ /* 0x000fe40000800000 */
[----:B------:R-:W1:Y:S02]  /*01a0*/  LDC.64 R6, c[0x0][0x218] ;  /* 0x00008600ff067b82 */ /* 0x000e640000000a00 */
[C---:B----4-:R-:W-:Y:S02]  /*01b0*/  FSETP.GT.AND P1, PT, R11.reuse, R8, PT ;  /* 0x000000080b00720b */ /* 0x050fe40003f24000 */
[----:B------:R-:W-:-:S11]  /*01c0*/  FSETP.NAN.AND P2, PT, R11, R11, PT ;  /* 0x0000000b0b00720b */ /* 0x000fd60003f48000 */
[----:B------:R-:W-:-:S04]  /*01d0*/  @!P1 FSEL R11, R11, R8, P2 ;  /* 0x000000080b0b9208 */ /* 0x000fc80001000000 */
[C---:B-----5:R-:W-:Y:S02]  /*01e0*/  FSETP.GT.AND P1, PT, R11.reuse, R10, PT ;  /* 0x0000000a0b00720b */ /* 0x060fe40003f24000 */
[----:B------:R-:W-:Y:S01]  /*01f0*/  FSETP.NAN.AND P2, PT, R11, R11, PT ;  /* 0x0000000b0b00720b */ /* 0x000fe20003f48000 */
[----:B-1----:R-:W-:-:S10]  /*0200*/  IMAD.WIDE R2, R9, 0x4, R6 ;  /* 0x0000000409027825 */ /* 0x002fd400078e0206 */
[----:B------:R-:W-:-:S05]  /*0210*/  @!P1 FSEL R11, R11, R10, P2 ;  /* 0x0000000a0b0b9208 */ /* 0x000fca0001000000 */
[----:B------:R-:W-:Y:S01]  /*0220*/  FADD R0, -R11, R0 ;  /* 0x000000000b007221 */ /* 0x000fe20000000100 */
[----:B------:R-:W-:Y:S06]  /*0230*/  @P0 EXIT ;  /* 0x000000000000094d */ /* 0x000fec0003800000 */
[----:B------:R-:W-:-:S05]  /*0240*/  FMUL R5, R0, 10 ;  /* 0x4120000000057820 */ /* 0x000fca0000400000 */
[----:B------:R-:W-:Y:S01]  /*0250*/  STG.E desc[UR4][R2.64], R5 ;  /* 0x0000000502007986 */ /* 0x000fe2000c101904 */
[----:B------:R-:W-:Y:S05]  /*0260*/  EXIT ;  /* 0x000000000000794d */ /* 0x000fea0003800000 */
.L_x_0:
[----:B------:R-:W-:-:S00]  /*0270*/  BRA `(.L_x_0) ;  /* 0xfffffffc00fc7947 */ /* 0x000fc0000383ffff */
[----:B------:R-:W-:-:S00]  /*0280*/  NOP ;  /* 0x0000000000007918 */ /* 0x000fc00000000000 */
[----:B------:R-:W-:-:S00]  /*0290*/  NOP ;  /* 0x0000000000007918 */ /* 0x000fc00000000000 */
[----:B------:R-:W-:-:S00]  /*02a0*/  NOP ;  /* 0x0000000000007918 */ /* 0x000fc00000000000 */
[----:B------:R-:W-:-:S00]  /*02b0*/  NOP ;  /* 0x0000000000007918 */ /* 0x000fc00000000000 */
[----:B------:R-:W-:-:S00]  /*02c0*/  NOP ;  /* 0x0000000000007918 */ /* 0x000fc00000000000 */
[----:B------:R-:W-:-:S00]  /*02d0*/  NOP ;  /* 0x0000000000007918 */ /* 0x000fc00000000000 */
[----:B------:R-:W-:-:S00]  /*02e0*/  NOP ;  /* 0x0000000000007918 */ /* 0x000fc00000000000 */
[----:B------:R-:W-:-:S00]  /*02f0*/  NOP ;  /* 0x0000000000007918 */ /* 0x000fc00000000000 */
.L_x_1:


//--------------------- .nv.constant0.triton_poi_fused_0 --------------------------
	.section	.nv.constant0.triton_poi_fused_0,"a",@progbits
	.sectionflags	@""
	.align	4
.nv.constant0.triton_poi_fused_0:
	.zero		548
